//
// Generated by NVIDIA NVVM Compiler
//
// Compiler Build ID: CL-36424714
// Cuda compilation tools, release 13.0, V13.0.88
// Based on NVVM 20.0.0
//

.version 9.0
.target sm_100
.address_size 64

	// .globl	_Z14IndexScalarGPUPKjjPjS1_

.visible .entry _Z14IndexScalarGPUPKjjPjS1_(
	.param .u64 .ptr .align 1 _Z14IndexScalarGPUPKjjPjS1__param_0,
	.param .u32 _Z14IndexScalarGPUPKjjPjS1__param_1,
	.param .u64 .ptr .align 1 _Z14IndexScalarGPUPKjjPjS1__param_2,
	.param .u64 .ptr .align 1 _Z14IndexScalarGPUPKjjPjS1__param_3
)
{
	.local .align 16 .b8 	__local_depot0[96];
	.reg .b64 	%SP;
	.reg .b64 	%SPL;
	.reg .pred 	%p<26>;
	.reg .b16 	%rs<12>;
	.reg .b32 	%r<111>;
	.reg .b64 	%rd<111>;

	mov.u64 	%SPL, __local_depot0;
	ld.param.u64 	%rd7, [_Z14IndexScalarGPUPKjjPjS1__param_0];
	ld.param.u32 	%r55, [_Z14IndexScalarGPUPKjjPjS1__param_1];
	ld.param.u64 	%rd8, [_Z14IndexScalarGPUPKjjPjS1__param_2];
	ld.param.u64 	%rd9, [_Z14IndexScalarGPUPKjjPjS1__param_3];
	cvta.to.global.u64 	%rd1, %rd9;
	cvta.to.global.u64 	%rd2, %rd8;
	add.u64 	%rd3, %SPL, 0;
	mov.u32 	%r56, %ntid.x;
	mov.u32 	%r57, %ctaid.x;
	mov.u32 	%r58, %tid.x;
	mad.lo.s32 	%r1, %r56, %r57, %r58;
	setp.ge.u32 	%p1, %r1, %r55;
	@%p1 bra 	$L__BB0_59;
	cvta.to.global.u64 	%rd11, %rd7;
	shl.b32 	%r60, %r1, 3;
	mul.wide.u32 	%rd12, %r60, 4;
	add.s64 	%rd13, %rd11, %rd12;
	ld.global.u32 	%r61, [%rd13];
	ld.global.u32 	%r62, [%rd13+4];
	ld.global.u32 	%r63, [%rd13+8];
	ld.global.u32 	%r64, [%rd13+12];
	ld.global.u32 	%r65, [%rd13+16];
	ld.global.u32 	%r66, [%rd13+20];
	ld.global.u32 	%r67, [%rd13+24];
	ld.global.u32 	%r68, [%rd13+28];
	mul.lo.s32 	%r69, %r61, 3;
	add.s32 	%r70, %r69, -2;
	add.s32 	%r71, %r69, -1;
	mul.lo.s32 	%r72, %r62, 3;
	add.s32 	%r73, %r72, -2;
	st.local.v4.u32 	[%rd3], {%r70, %r71, %r69, %r73};
	add.s32 	%r74, %r72, -1;
	mul.lo.s32 	%r75, %r63, 3;
	add.s32 	%r76, %r75, -2;
	add.s32 	%r77, %r75, -1;
	st.local.v4.u32 	[%rd3+16], {%r74, %r72, %r76, %r77};
	mul.lo.s32 	%r78, %r64, 3;
	add.s32 	%r79, %r78, -2;
	add.s32 	%r80, %r78, -1;
	st.local.v4.u32 	[%rd3+32], {%r75, %r79, %r80, %r78};
	mul.lo.s32 	%r81, %r65, 3;
	add.s32 	%r82, %r81, -2;
	add.s32 	%r83, %r81, -1;
	mul.lo.s32 	%r84, %r66, 3;
	add.s32 	%r85, %r84, -2;
	st.local.v4.u32 	[%rd3+48], {%r82, %r83, %r81, %r85};
	add.s32 	%r86, %r84, -1;
	mul.lo.s32 	%r87, %r67, 3;
	add.s32 	%r88, %r87, -2;
	add.s32 	%r89, %r87, -1;
	st.local.v4.u32 	[%rd3+64], {%r86, %r84, %r88, %r89};
	mul.lo.s32 	%r90, %r68, 3;
	add.s32 	%r91, %r90, -2;
	add.s32 	%r92, %r90, -1;
	st.local.v4.u32 	[%rd3+80], {%r87, %r91, %r92, %r90};
	mul.lo.s32 	%r2, %r1, 300;
	mov.b32 	%r103, 0;
	mov.b16 	%rs10, 0;
	mov.u16 	%rs11, %rs10;
	mov.u32 	%r104, %r103;
$L__BB0_2:
	sub.s32 	%r5, 24, %r104;
	add.s32 	%r6, %r103, %r2;
	mul.wide.u32 	%rd14, %r104, 4;
	add.s64 	%rd15, %rd3, %rd14;
	ld.local.u32 	%r7, [%rd15];
	add.s32 	%r93, %r104, -17;
	setp.lt.u32 	%p2, %r93, 7;
	mov.u32 	%r109, %r104;
	@%p2 bra 	$L__BB0_30;
	add.s32 	%r107, %r104, 3;
	add.s32 	%r94, %r2, %r104;
	add.s32 	%r106, %r94, %r103;
	and.b32  	%r95, %r5, -8;
	neg.s32 	%r105, %r95;
$L__BB0_4:
	.pragma "nounroll";
	add.s32 	%r96, %r107, -3;
	mul.wide.u32 	%rd16, %r96, 4;
	add.s64 	%rd4, %rd3, %rd16;
	ld.local.u32 	%r14, [%rd4];
	setp.le.u32 	%p3, %r14, %r7;
	@%p3 bra 	$L__BB0_6;
	mul.wide.u32 	%rd20, %r106, 4;
	add.s64 	%rd21, %rd2, %rd20;
	st.global.u32 	[%rd21], %r14;
	add.s64 	%rd22, %rd1, %rd20;
	st.global.u32 	[%rd22], %r7;
	bra.uni 	$L__BB0_7;
$L__BB0_6:
	mul.wide.u32 	%rd17, %r106, 4;
	add.s64 	%rd18, %rd2, %rd17;
	st.global.u32 	[%rd18], %r7;
	add.s64 	%rd19, %rd1, %rd17;
	st.global.u32 	[%rd19], %r14;
$L__BB0_7:
	add.s32 	%r15, %r106, 1;
	ld.local.u32 	%r16, [%rd4+4];
	setp.gt.u32 	%p4, %r16, %r7;
	@%p4 bra 	$L__BB0_9;
	mul.wide.u32 	%rd23, %r15, 4;
	add.s64 	%rd24, %rd2, %rd23;
	st.global.u32 	[%rd24], %r7;
	add.s64 	%rd25, %rd1, %rd23;
	st.global.u32 	[%rd25], %r16;
	bra.uni 	$L__BB0_10;
$L__BB0_9:
	mul.wide.u32 	%rd26, %r15, 4;
	add.s64 	%rd27, %rd2, %rd26;
	st.global.u32 	[%rd27], %r16;
	add.s64 	%rd28, %rd1, %rd26;
	st.global.u32 	[%rd28], %r7;
$L__BB0_10:
	add.s32 	%r17, %r106, 2;
	ld.local.u32 	%r18, [%rd4+8];
	setp.gt.u32 	%p5, %r18, %r7;
	@%p5 bra 	$L__BB0_12;
	mul.wide.u32 	%rd29, %r17, 4;
	add.s64 	%rd30, %rd2, %rd29;
	st.global.u32 	[%rd30], %r7;
	add.s64 	%rd31, %rd1, %rd29;
	st.global.u32 	[%rd31], %r18;
	bra.uni 	$L__BB0_13;
$L__BB0_12:
	mul.wide.u32 	%rd32, %r17, 4;
	add.s64 	%rd33, %rd2, %rd32;
	st.global.u32 	[%rd33], %r18;
	add.s64 	%rd34, %rd1, %rd32;
	st.global.u32 	[%rd34], %r7;
$L__BB0_13:
	add.s32 	%r19, %r106, 3;
	ld.local.u32 	%r20, [%rd4+12];
	setp.gt.u32 	%p6, %r20, %r7;
	@%p6 bra 	$L__BB0_15;
	mul.wide.u32 	%rd35, %r19, 4;
	add.s64 	%rd36, %rd2, %rd35;
	st.global.u32 	[%rd36], %r7;
	add.s64 	%rd37, %rd1, %rd35;
	st.global.u32 	[%rd37], %r20;
	bra.uni 	$L__BB0_16;
$L__BB0_15:
	mul.wide.u32 	%rd38, %r19, 4;
	add.s64 	%rd39, %rd2, %rd38;
	st.global.u32 	[%rd39], %r20;
	add.s64 	%rd40, %rd1, %rd38;
	st.global.u32 	[%rd40], %r7;
$L__BB0_16:
	add.s32 	%r21, %r106, 4;
	ld.local.u32 	%r22, [%rd4+16];
	setp.gt.u32 	%p7, %r22, %r7;
	@%p7 bra 	$L__BB0_18;
	mul.wide.u32 	%rd41, %r21, 4;
	add.s64 	%rd42, %rd2, %rd41;
	st.global.u32 	[%rd42], %r7;
	add.s64 	%rd43, %rd1, %rd41;
	st.global.u32 	[%rd43], %r22;
	bra.uni 	$L__BB0_19;
$L__BB0_18:
	mul.wide.u32 	%rd44, %r21, 4;
	add.s64 	%rd45, %rd2, %rd44;
	st.global.u32 	[%rd45], %r22;
	add.s64 	%rd46, %rd1, %rd44;
	st.global.u32 	[%rd46], %r7;
$L__BB0_19:
	add.s32 	%r23, %r106, 5;
	ld.local.u32 	%r24, [%rd4+20];
	setp.gt.u32 	%p8, %r24, %r7;
	@%p8 bra 	$L__BB0_21;
	mul.wide.u32 	%rd47, %r23, 4;
	add.s64 	%rd48, %rd2, %rd47;
	st.global.u32 	[%rd48], %r7;
	add.s64 	%rd49, %rd1, %rd47;
	st.global.u32 	[%rd49], %r24;
	bra.uni 	$L__BB0_22;
$L__BB0_21:
	mul.wide.u32 	%rd50, %r23, 4;
	add.s64 	%rd51, %rd2, %rd50;
	st.global.u32 	[%rd51], %r24;
	add.s64 	%rd52, %rd1, %rd50;
	st.global.u32 	[%rd52], %r7;
$L__BB0_22:
	add.s32 	%r25, %r106, 6;
	ld.local.u32 	%r26, [%rd4+24];
	setp.gt.u32 	%p9, %r26, %r7;
	@%p9 bra 	$L__BB0_24;
	mul.wide.u32 	%rd53, %r25, 4;
	add.s64 	%rd54, %rd2, %rd53;
	st.global.u32 	[%rd54], %r7;
	add.s64 	%rd55, %rd1, %rd53;
	st.global.u32 	[%rd55], %r26;
	bra.uni 	$L__BB0_25;
$L__BB0_24:
	mul.wide.u32 	%rd56, %r25, 4;
	add.s64 	%rd57, %rd2, %rd56;
	st.global.u32 	[%rd57], %r26;
	add.s64 	%rd58, %rd1, %rd56;
	st.global.u32 	[%rd58], %r7;
$L__BB0_25:
	add.s32 	%r27, %r106, 7;
	ld.local.u32 	%r28, [%rd4+28];
	setp.gt.u32 	%p10, %r28, %r7;
	@%p10 bra 	$L__BB0_27;
	mul.wide.u32 	%rd59, %r27, 4;
	add.s64 	%rd60, %rd2, %rd59;
	st.global.u32 	[%rd60], %r7;
	add.s64 	%rd61, %rd1, %rd59;
	st.global.u32 	[%rd61], %r28;
	bra.uni 	$L__BB0_28;
$L__BB0_27:
	mul.wide.u32 	%rd62, %r27, 4;
	add.s64 	%rd63, %rd2, %rd62;
	st.global.u32 	[%rd63], %r28;
	add.s64 	%rd64, %rd1, %rd62;
	st.global.u32 	[%rd64], %r7;
$L__BB0_28:
	add.s32 	%r107, %r107, 8;
	add.s32 	%r106, %r106, 8;
	add.s32 	%r105, %r105, 8;
	setp.ne.s32 	%p11, %r105, 0;
	@%p11 bra 	$L__BB0_4;
	add.s32 	%r109, %r107, -3;
$L__BB0_30:
	and.b32  	%r97, %r5, 7;
	setp.eq.s32 	%p12, %r97, 0;
	@%p12 bra 	$L__BB0_58;
	neg.s16 	%rs7, %rs11;
	cvt.u32.u16 	%r98, %rs7;
	and.b32  	%r34, %r98, 7;
	add.s32 	%r99, %r34, -1;
	setp.lt.u32 	%p13, %r99, 3;
	@%p13 bra 	$L__BB0_45;
	add.s32 	%r35, %r6, %r109;
	mul.wide.u32 	%rd65, %r109, 4;
	add.s64 	%rd5, %rd3, %rd65;
	ld.local.u32 	%r36, [%rd5];
	setp.gt.u32 	%p14, %r36, %r7;
	@%p14 bra 	$L__BB0_34;
	mul.wide.u32 	%rd66, %r35, 4;
	add.s64 	%rd67, %rd2, %rd66;
	st.global.u32 	[%rd67], %r7;
	add.s64 	%rd68, %rd1, %rd66;
	st.global.u32 	[%rd68], %r36;
	bra.uni 	$L__BB0_35;
$L__BB0_34:
	mul.wide.u32 	%rd69, %r35, 4;
	add.s64 	%rd70, %rd2, %rd69;
	st.global.u32 	[%rd70], %r36;
	add.s64 	%rd71, %rd1, %rd69;
	st.global.u32 	[%rd71], %r7;
$L__BB0_35:
	add.s32 	%r37, %r35, 1;
	ld.local.u32 	%r38, [%rd5+4];
	setp.gt.u32 	%p15, %r38, %r7;
	@%p15 bra 	$L__BB0_37;
	mul.wide.u32 	%rd72, %r37, 4;
	add.s64 	%rd73, %rd2, %rd72;
	st.global.u32 	[%rd73], %r7;
	add.s64 	%rd74, %rd1, %rd72;
	st.global.u32 	[%rd74], %r38;
	bra.uni 	$L__BB0_38;
$L__BB0_37:
	mul.wide.u32 	%rd75, %r37, 4;
	add.s64 	%rd76, %rd2, %rd75;
	st.global.u32 	[%rd76], %r38;
	add.s64 	%rd77, %rd1, %rd75;
	st.global.u32 	[%rd77], %r7;
$L__BB0_38:
	add.s32 	%r39, %r35, 2;
	ld.local.u32 	%r40, [%rd5+8];
	setp.gt.u32 	%p16, %r40, %r7;
	@%p16 bra 	$L__BB0_40;
	mul.wide.u32 	%rd78, %r39, 4;
	add.s64 	%rd79, %rd2, %rd78;
	st.global.u32 	[%rd79], %r7;
	add.s64 	%rd80, %rd1, %rd78;
	st.global.u32 	[%rd80], %r40;
	bra.uni 	$L__BB0_41;
$L__BB0_40:
	mul.wide.u32 	%rd81, %r39, 4;
	add.s64 	%rd82, %rd2, %rd81;
	st.global.u32 	[%rd82], %r40;
	add.s64 	%rd83, %rd1, %rd81;
	st.global.u32 	[%rd83], %r7;
$L__BB0_41:
	add.s32 	%r41, %r35, 3;
	ld.local.u32 	%r42, [%rd5+12];
	setp.gt.u32 	%p17, %r42, %r7;
	@%p17 bra 	$L__BB0_43;
	mul.wide.u32 	%rd84, %r41, 4;
	add.s64 	%rd85, %rd2, %rd84;
	st.global.u32 	[%rd85], %r7;
	add.s64 	%rd86, %rd1, %rd84;
	st.global.u32 	[%rd86], %r42;
	bra.uni 	$L__BB0_44;
$L__BB0_43:
	mul.wide.u32 	%rd87, %r41, 4;
	add.s64 	%rd88, %rd2, %rd87;
	st.global.u32 	[%rd88], %r42;
	add.s64 	%rd89, %rd1, %rd87;
	st.global.u32 	[%rd89], %r7;
$L__BB0_44:
	add.s32 	%r109, %r109, 4;
$L__BB0_45:
	and.b32  	%r100, %r34, 3;
	setp.eq.s32 	%p18, %r100, 0;
	@%p18 bra 	$L__BB0_58;
	and.b16  	%rs8, %rs10, 3;
	setp.eq.s16 	%p19, %rs8, 3;
	@%p19 bra 	$L__BB0_54;
	add.s32 	%r45, %r6, %r109;
	mul.wide.u32 	%rd90, %r109, 4;
	add.s64 	%rd6, %rd3, %rd90;
	ld.local.u32 	%r46, [%rd6];
	setp.gt.u32 	%p20, %r46, %r7;
	@%p20 bra 	$L__BB0_49;
	mul.wide.u32 	%rd91, %r45, 4;
	add.s64 	%rd92, %rd2, %rd91;
	st.global.u32 	[%rd92], %r7;
	add.s64 	%rd93, %rd1, %rd91;
	st.global.u32 	[%rd93], %r46;
	bra.uni 	$L__BB0_50;
$L__BB0_49:
	mul.wide.u32 	%rd94, %r45, 4;
	add.s64 	%rd95, %rd2, %rd94;
	st.global.u32 	[%rd95], %r46;
	add.s64 	%rd96, %rd1, %rd94;
	st.global.u32 	[%rd96], %r7;
$L__BB0_50:
	add.s32 	%r47, %r45, 1;
	ld.local.u32 	%r48, [%rd6+4];
	setp.gt.u32 	%p21, %r48, %r7;
	@%p21 bra 	$L__BB0_52;
	mul.wide.u32 	%rd97, %r47, 4;
	add.s64 	%rd98, %rd2, %rd97;
	st.global.u32 	[%rd98], %r7;
	add.s64 	%rd99, %rd1, %rd97;
	st.global.u32 	[%rd99], %r48;
	bra.uni 	$L__BB0_53;
$L__BB0_52:
	mul.wide.u32 	%rd100, %r47, 4;
	add.s64 	%rd101, %rd2, %rd100;
	st.global.u32 	[%rd101], %r48;
	add.s64 	%rd102, %rd1, %rd100;
	st.global.u32 	[%rd102], %r7;
$L__BB0_53:
	add.s32 	%r109, %r109, 2;
$L__BB0_54:
	and.b16  	%rs9, %rs10, 1;
	setp.eq.b16 	%p22, %rs9, 1;
	not.pred 	%p23, %p22;
	@%p23 bra 	$L__BB0_58;
	add.s32 	%r51, %r6, %r109;
	mul.wide.u32 	%rd103, %r109, 4;
	add.s64 	%rd104, %rd3, %rd103;
	ld.local.u32 	%r52, [%rd104];
	setp.gt.u32 	%p24, %r52, %r7;
	@%p24 bra 	$L__BB0_57;
	mul.wide.u32 	%rd105, %r51, 4;
	add.s64 	%rd106, %rd2, %rd105;
	st.global.u32 	[%rd106], %r7;
	add.s64 	%rd107, %rd1, %rd105;
	st.global.u32 	[%rd107], %r52;
	bra.uni 	$L__BB0_58;
$L__BB0_57:
	mul.wide.u32 	%rd108, %r51, 4;
	add.s64 	%rd109, %rd2, %rd108;
	st.global.u32 	[%rd109], %r52;
	add.s64 	%rd110, %rd1, %rd108;
	st.global.u32 	[%rd110], %r7;
$L__BB0_58:
	not.b32 	%r101, %r104;
	add.s32 	%r102, %r103, %r101;
	add.s32 	%r103, %r102, 24;
	add.s32 	%r104, %r104, 1;
	setp.ne.s32 	%p25, %r104, 24;
	add.s16 	%rs11, %rs11, 1;
	add.s16 	%rs10, %rs10, 1;
	@%p25 bra 	$L__BB0_2;
$L__BB0_59:
	ret;

}


// ===== COMPILED SASS (sm_100) =====

	.target	sm_100

	.elftype	@"ET_EXEC"


//--------------------- .note.nv.tkinfo           --------------------------
	.section	.note.nv.tkinfo,"",@"SHT_NOTE"
	.sectionflags	@"SHF_NOTE_NV_TKINFO"
	.tkinfo
        /*0018*/ 	.word	0x00000002
        /*0030*/ 	.string	""
        /*0030*/ 	.string	"ptxas"
        /*0030*/ 	.string	"Cuda compilation tools, release 13.0, V13.0.88"
        /*0030*/ 	.string	"Build cuda_13.0.r13.0/compiler.36424714_0"
        /*0030*/ 	.string	"-arch sm_100 -m 64 "



//--------------------- .note.nv.cuinfo           --------------------------
	.section	.note.nv.cuinfo,"",@"SHT_NOTE"
	.sectionflags	@"SHF_NOTE_NV_CUINFO"
        /*0018*/ 	.short	0x0002
        /*001a*/ 	.short	0x0064
        /*001c*/ 	.short	0x0082
	.zero		2


//--------------------- .nv.info                  --------------------------
	.section	.nv.info,"",@"SHT_CUDA_INFO"
	.align	4


	//----- nvinfo : EIATTR_REGCOUNT
	.align		4
        /*0000*/ 	.byte	0x04, 0x2f
        /*0002*/ 	.short	(.L_1 - .L_0)
	.align		4
.L_0:
        /*0004*/ 	.word	index@(_Z14IndexScalarGPUPKjjPjS1_)
        /*0008*/ 	.word	0x00000022


	//----- nvinfo : EIATTR_FRAME_SIZE
	.align		4
.L_1:
        /*000c*/ 	.byte	0x04, 0x11
        /*000e*/ 	.short	(.L_3 - .L_2)
	.align		4
.L_2:
        /*0010*/ 	.word	index@(_Z14IndexScalarGPUPKjjPjS1_)
        /*0014*/ 	.word	0x00000060


	//----- nvinfo : EIATTR_MIN_STACK_SIZE
	.align		4
.L_3:
        /*0018*/ 	.byte	0x04, 0x12
        /*001a*/ 	.short	(.L_5 - .L_4)
	.align		4
.L_4:
        /*001c*/ 	.word	index@(_Z14IndexScalarGPUPKjjPjS1_)
        /*0020*/ 	.word	0x00000060
.L_5:


//--------------------- .nv.compat                --------------------------
	.section	.nv.compat,"",@"SHT_CUDA_COMPAT_INFO"
	.align	4
        /*0000*/ 	.byte	0x02, 0x09, 0x00, 0x00, 0x02, 0x02, 0x01, 0x00, 0x02, 0x05, 0x05, 0x00, 0x03, 0x07, 0x01, 0x01
        /*0010*/ 	.byte	0x02, 0x03, 0x00, 0x00, 0x02, 0x06, 0x01, 0x00, 0x04, 0x0b, 0x08, 0x00, 0x09, 0x00, 0x00, 0x00
        /*0020*/ 	.byte	0x00, 0x00, 0x00, 0x00


//--------------------- .nv.info._Z14IndexScalarGPUPKjjPjS1_ --------------------------
	.section	.nv.info._Z14IndexScalarGPUPKjjPjS1_,"",@"SHT_CUDA_INFO"
	.sectionflags	@""
	.align	4


	//----- nvinfo : EIATTR_CUDA_API_VERSION
	.align		4
        /*0000*/ 	.byte	0x04, 0x37
        /*0002*/ 	.short	(.L_7 - .L_6)
.L_6:
        /*0004*/ 	.word	0x00000082


	//----- nvinfo : EIATTR_KPARAM_INFO
	.align		4
.L_7:
        /*0008*/ 	.byte	0x04, 0x17
        /*000a*/ 	.short	(.L_9 - .L_8)
.L_8:
        /*000c*/ 	.word	0x00000000
        /*0010*/ 	.short	0x0003
        /*0012*/ 	.short	0x0018
        /*0014*/ 	.byte	0x00, 0xf5, 0x21, 0x00


	//----- nvinfo : EIATTR_KPARAM_INFO
	.align		4
.L_9:
        /*0018*/ 	.byte	0x04, 0x17
        /*001a*/ 	.short	(.L_11 - .L_10)
.L_10:
        /*001c*/ 	.word	0x00000000
        /*0020*/ 	.short	0x0002
        /*0022*/ 	.short	0x0010
        /*0024*/ 	.byte	0x00, 0xf5, 0x21, 0x00


	//----- nvinfo : EIATTR_KPARAM_INFO
	.align		4
.L_11:
        /*0028*/ 	.byte	0x04, 0x17
        /*002a*/ 	.short	(.L_13 - .L_12)
.L_12:
        /*002c*/ 	.word	0x00000000
        /*0030*/ 	.short	0x0001
        /*0032*/ 	.short	0x0008
        /*0034*/ 	.byte	0x00, 0xf0, 0x11, 0x00


	//----- nvinfo : EIATTR_KPARAM_INFO
	.align		4
.L_13:
        /*0038*/ 	.byte	0x04, 0x17
        /*003a*/ 	.short	(.L_15 - .L_14)
.L_14:
        /*003c*/ 	.word	0x00000000
        /*0040*/ 	.short	0x0000
        /*0042*/ 	.short	0x0000
        /*0044*/ 	.byte	0x00, 0xf5, 0x21, 0x00


	//----- nvinfo : EIATTR_SPARSE_MMA_MASK
	.align		4
.L_15:
        /*0048*/ 	.byte	0x03, 0x50
        /*004a*/ 	.short	0x0000


	//----- nvinfo : EIATTR_MAXREG_COUNT
	.align		4
        /*004c*/ 	.byte	0x03, 0x1b
        /*004e*/ 	.short	0x00ff


	//----- nvinfo : EIATTR_MERCURY_ISA_VERSION
	.align		4
        /*0050*/ 	.byte	0x03, 0x5f
        /*0052*/ 	.short	0x0101


	//----- nvinfo : EIATTR_VRC_CTA_INIT_COUNT
	.align		4
        /*0054*/ 	.byte	0x02, 0x4a
	.zero		1
	.zero		1


	//----- nvinfo : EIATTR_EXIT_INSTR_OFFSETS
	.align		4
        /*0058*/ 	.byte	0x04, 0x1c
        /*005a*/ 	.short	(.L_17 - .L_16)


	//   ....[0]....
.L_16:
        /*005c*/ 	.word	0x00000080


	//   ....[1]....
        /*0060*/ 	.word	0x00001270


	//----- nvinfo : EIATTR_CBANK_PARAM_SIZE
	.align		4
.L_17:
        /*0064*/ 	.byte	0x03, 0x19
        /*0066*/ 	.short	0x0020


	//----- nvinfo : EIATTR_PARAM_CBANK
	.align		4
        /*0068*/ 	.byte	0x04, 0x0a
        /*006a*/ 	.short	(.L_19 - .L_18)
	.align		4
.L_18:
        /*006c*/ 	.word	index@(.nv.constant0._Z14IndexScalarGPUPKjjPjS1_)
        /*0070*/ 	.short	0x0380
        /*0072*/ 	.short	0x0020


	//----- nvinfo : EIATTR_SW_WAR
	.align		4
.L_19:
        /*0074*/ 	.byte	0x04, 0x36
        /*0076*/ 	.short	(.L_21 - .L_20)
.L_20:
        /*0078*/ 	.word	0x00000008
.L_21:


//--------------------- .nv.callgraph             --------------------------
	.section	.nv.callgraph,"",@"SHT_CUDA_CALLGRAPH"
	.align	4
	.sectionentsize	8
	.align		4
        /*0000*/ 	.word	0x00000000
	.align		4
        /*0004*/ 	.word	0xffffffff
	.align		4
        /*0008*/ 	.word	0x00000000
	.align		4
        /*000c*/ 	.word	0xfffffffe
	.align		4
        /*0010*/ 	.word	0x00000000
	.align		4
        /*0014*/ 	.word	0xfffffffd
	.align		4
        /*0018*/ 	.word	0x00000000
	.align		4
        /*001c*/ 	.word	0xfffffffc


//--------------------- .text._Z14IndexScalarGPUPKjjPjS1_ --------------------------
	.section	.text._Z14IndexScalarGPUPKjjPjS1_,"ax",@progbits
	.align	128
        .global         _Z14IndexScalarGPUPKjjPjS1_
        .type           _Z14IndexScalarGPUPKjjPjS1_,@function
        .size           _Z14IndexScalarGPUPKjjPjS1_,(.L_x_7 - _Z14IndexScalarGPUPKjjPjS1_)
        .other          _Z14IndexScalarGPUPKjjPjS1_,@"STO_CUDA_ENTRY STV_DEFAULT"
_Z14IndexScalarGPUPKjjPjS1_:
.text._Z14IndexScalarGPUPKjjPjS1_:
[----:B------:R-:W0:Y:S01]  /*0000*/  LDC R1, c[0x0][0x37c] ;  /* 0x0000df00ff017b82 */ /* 0x000e220000000800 */
[----:B------:R-:W1:Y:S01]  /*0010*/  S2R R5, SR_CTAID.X ;  /* 0x0000000000057919 */ /* 0x000e620000002500 */
[----:B------:R-:W1:Y:S01]  /*0020*/  LDCU UR4, c[0x0][0x360] ;  /* 0x00006c00ff0477ac */ /* 0x000e620008000800 */
[----:B0-----:R-:W-:Y:S01]  /*0030*/  IADD3 R1, PT, PT, R1, -0x60, RZ ;  /* 0xffffffa001017810 */ /* 0x001fe20007ffe0ff */
[----:B------:R-:W1:Y:S01]  /*0040*/  S2R R0, SR_TID.X ;  /* 0x0000000000007919 */ /* 0x000e620000002100 */
[----:B------:R-:W0:Y:S01]  /*0050*/  LDCU UR5, c[0x0][0x388] ;  /* 0x00007100ff0577ac */ /* 0x000e220008000800 */
[----:B-1----:R-:W-:-:S05]  /*0060*/  IMAD R5, R5, UR4, R0 ;  /* 0x0000000405057c24 */ /* 0x002fca000f8e0200 */
[----:B0-----:R-:W-:-:S13]  /*0070*/  ISETP.GE.U32.AND P0, PT, R5, UR5, PT ;  /* 0x0000000505007c0c */ /* 0x001fda000bf06070 */
[----:B------:R-:W-:Y:S05]  /*0080*/  @P0 EXIT ;  /* 0x000000000000094d */ /* 0x000fea0003800000 */
[----:B------:R-:W0:Y:S01]  /*0090*/  LDC.64 R2, c[0x0][0x380] ;  /* 0x0000e000ff027b82 */ /* 0x000e220000000a00 */
[----:B------:R-:W1:Y:S01]  /*00a0*/  LDCU.64 UR4, c[0x0][0x358] ;  /* 0x00006b00ff0477ac */ /* 0x000e620008000a00 */
[----:B------:R-:W-:-:S05]  /*00b0*/  SHF.L.U32 R7, R5, 0x3, RZ ;  /* 0x0000000305077819 */ /* 0x000fca00000006ff */
[----:B0-----:R-:W-:-:S05]  /*00c0*/  IMAD.WIDE.U32 R2, R7, 0x4, R2 ;  /* 0x0000000407027825 */ /* 0x001fca00078e0002 */
[----:B-1----:R-:W2:Y:S04]  /*00d0*/  LDG.E R18, desc[UR4][R2.64] ;  /* 0x0000000402127981 */ /* 0x002ea8000c1e1900 */
[----:B------:R-:W3:Y:S04]  /*00e0*/  LDG.E R9, desc[UR4][R2.64+0x4] ;  /* 0x0000040402097981 */ /* 0x000ee8000c1e1900 */
[----:B------:R-:W4:Y:S04]  /*00f0*/  LDG.E R12, desc[UR4][R2.64+0x8] ;  /* 0x00000804020c7981 */ /* 0x000f28000c1e1900 */
[----:B------:R-:W5:Y:S04]  /*0100*/  LDG.E R15, desc[UR4][R2.64+0xc] ;  /* 0x00000c04020f7981 */ /* 0x000f68000c1e1900 */
[----:B------:R-:W5:Y:S04]  /*0110*/  LDG.E R22, desc[UR4][R2.64+0x10] ;  /* 0x0000100402167981 */ /* 0x000f68000c1e1900 */
[----:B------:R-:W5:Y:S04]  /*0120*/  LDG.E R25, desc[UR4][R2.64+0x14] ;  /* 0x0000140402197981 */ /* 0x000f68000c1e1900 */
[----:B------:R-:W5:Y:S04]  /*0130*/  LDG.E R28, desc[UR4][R2.64+0x18] ;  /* 0x00001804021c7981 */ /* 0x000f68000c1e1900 */
[----:B------:R0:W5:Y:S01]  /*0140*/  LDG.E R31, desc[UR4][R2.64+0x1c] ;  /* 0x00001c04021f7981 */ /* 0x000162000c1e1900 */
[----:B------:R-:W-:Y:S01]  /*0150*/  HFMA2 R0, -RZ, RZ, 0, 0 ;  /* 0x00000000ff007431 */ /* 0x000fe200000001ff */
[----:B------:R-:W-:-:S02]  /*0160*/  MOV R4, RZ ;  /* 0x000000ff00047202 */ /* 0x000fc40000000f00 */
[----:B0-----:R-:W-:Y:S02]  /*0170*/  PRMT R2, RZ, 0x7610, R2 ;  /* 0x00007610ff027816 */ /* 0x001fe40000000002 */
[----:B------:R-:W-:Y:S01]  /*0180*/  PRMT R3, RZ, 0x7610, R3 ;  /* 0x00007610ff037816 */ /* 0x000fe20000000003 */
[----:B--2---:R-:W-:Y:S02]  /*0190*/  IMAD R18, R18, 0x3, RZ ;  /* 0x0000000312127824 */ /* 0x004fe400078e02ff */
[----:B---3--:R-:W-:-:S03]  /*01a0*/  IMAD R9, R9, 0x3, RZ ;  /* 0x0000000309097824 */ /* 0x008fc600078e02ff */
[C---:B------:R-:W-:Y:S01]  /*01b0*/  IADD3 R17, PT, PT, R18.reuse, -0x1, RZ ;  /* 0xffffffff12117810 */ /* 0x040fe20007ffe0ff */
[----:B------:R-:W-:Y:S02]  /*01c0*/  VIADD R16, R18, 0xfffffffe ;  /* 0xfffffffe12107836 */ /* 0x000fe40000000000 */
[----:B----4-:R-:W-:Y:S01]  /*01d0*/  IMAD R12, R12, 0x3, RZ ;  /* 0x000000030c0c7824 */ /* 0x010fe200078e02ff */
[C---:B------:R-:W-:Y:S01]  /*01e0*/  IADD3 R19, PT, PT, R9.reuse, -0x2, RZ ;  /* 0xfffffffe09137810 */ /* 0x040fe20007ffe0ff */
[----:B------:R-:W-:Y:S02]  /*01f0*/  VIADD R8, R9, 0xffffffff ;  /* 0xffffffff09087836 */ /* 0x000fe40000000000 */
[----:B-----5:R-:W-:Y:S01]  /*0200*/  IMAD R15, R15, 0x3, RZ ;  /* 0x000000030f0f7824 */ /* 0x020fe200078e02ff */
[C---:B------:R-:W-:Y:S01]  /*0210*/  IADD3 R10, PT, PT, R12.reuse, -0x2, RZ ;  /* 0xfffffffe0c0a7810 */ /* 0x040fe20007ffe0ff */
[----:B------:R0:W-:Y:S01]  /*0220*/  STL.128 [R1], R16 ;  /* 0x0000001001007387 */ /* 0x0001e20000100c00 */
[----:B------:R-:W-:Y:S01]  /*0230*/  IADD3 R11, PT, PT, R12, -0x1, RZ ;  /* 0xffffffff0c0b7810 */ /* 0x000fe20007ffe0ff */
[----:B------:R-:W-:Y:S01]  /*0240*/  IMAD R22, R22, 0x3, RZ ;  /* 0x0000000316167824 */ /* 0x000fe200078e02ff */
[C---:B------:R-:W-:Y:S01]  /*0250*/  IADD3 R14, PT, PT, R15.reuse, -0x1, RZ ;  /* 0xffffffff0f0e7810 */ /* 0x040fe20007ffe0ff */
[----:B------:R-:W-:-:S02]  /*0260*/  VIADD R13, R15, 0xfffffffe ;  /* 0xfffffffe0f0d7836 */ /* 0x000fc40000000000 */
[----:B------:R-:W-:Y:S01]  /*0270*/  IMAD R25, R25, 0x3, RZ ;  /* 0x0000000319197824 */ /* 0x000fe200078e02ff */
[C---:B------:R-:W-:Y:S01]  /*0280*/  IADD3 R20, PT, PT, R22.reuse, -0x2, RZ ;  /* 0xfffffffe16147810 */ /* 0x040fe20007ffe0ff */
[----:B------:R-:W-:Y:S01]  /*0290*/  VIADD R21, R22, 0xffffffff ;  /* 0xffffffff16157836 */ /* 0x000fe20000000000 */
[----:B------:R0:W-:Y:S01]  /*02a0*/  STL.128 [R1+0x10], R8 ;  /* 0x0000100801007387 */ /* 0x0001e20000100c00 */
[----:B------:R-:W-:Y:S01]  /*02b0*/  IMAD R28, R28, 0x3, RZ ;  /* 0x000000031c1c7824 */ /* 0x000fe200078e02ff */
[C---:B------:R-:W-:Y:S02]  /*02c0*/  IADD3 R23, PT, PT, R25.reuse, -0x2, RZ ;  /* 0xfffffffe19177810 */ /* 0x040fe40007ffe0ff */
[----:B------:R-:W-:Y:S01]  /*02d0*/  IADD3 R24, PT, PT, R25, -0x1, RZ ;  /* 0xffffffff19187810 */ /* 0x000fe20007ffe0ff */
[----:B------:R-:W-:Y:S01]  /*02e0*/  IMAD R31, R31, 0x3, RZ ;  /* 0x000000031f1f7824 */ /* 0x000fe200078e02ff */
[C---:B------:R-:W-:Y:S01]  /*02f0*/  IADD3 R27, PT, PT, R28.reuse, -0x1, RZ ;  /* 0xffffffff1c1b7810 */ /* 0x040fe20007ffe0ff */
[----:B------:R-:W-:Y:S01]  /*0300*/  VIADD R26, R28, 0xfffffffe ;  /* 0xfffffffe1c1a7836 */ /* 0x000fe20000000000 */
[----:B------:R0:W-:Y:S01]  /*0310*/  STL.128 [R1+0x20], R12 ;  /* 0x0000200c01007387 */ /* 0x0001e20000100c00 */
[C---:B------:R-:W-:Y:S01]  /*0320*/  VIADD R30, R31.reuse, 0xffffffff ;  /* 0xffffffff1f1e7836 */ /* 0x040fe20000000000 */
[----:B------:R-:W-:-:S02]  /*0330*/  IADD3 R29, PT, PT, R31, -0x2, RZ ;  /* 0xfffffffe1f1d7810 */ /* 0x000fc40007ffe0ff */
[----:B------:R0:W-:Y:S04]  /*0340*/  STL.128 [R1+0x30], R20 ;  /* 0x0000301401007387 */ /* 0x0001e80000100c00 */
[----:B------:R0:W-:Y:S04]  /*0350*/  STL.128 [R1+0x40], R24 ;  /* 0x0000401801007387 */ /* 0x0001e80000100c00 */
[----:B------:R0:W-:Y:S02]  /*0360*/  STL.128 [R1+0x50], R28 ;  /* 0x0000501c01007387 */ /* 0x0001e40000100c00 */
.L_x_5:
[----:B0----5:R-:W-:-:S06]  /*0370*/  IMAD R12, R4, 0x4, R1 ;  /* 0x00000004040c7824 */ /* 0x021fcc00078e0201 */
[----:B------:R-:W5:Y:S01]  /*0380*/  LDL R12, [R12] ;  /* 0x000000000c0c7983 */ /* 0x000f620000100800 */
[C---:B------:R-:W-:Y:S01]  /*0390*/  IADD3 R6, PT, PT, R4.reuse, -0x11, RZ ;  /* 0xffffffef04067810 */ /* 0x040fe20007ffe0ff */
[----:B------:R-:W-:Y:S01]  /*03a0*/  IMAD R14, R5, 0x12c, R0 ;  /* 0x0000012c050e7824 */ /* 0x000fe200078e0200 */
[----:B------:R-:W-:Y:S02]  /*03b0*/  IADD3 R13, PT, PT, -R4, 0x18, RZ ;  /* 0x00000018040d7810 */ /* 0x000fe40007ffe1ff */
[----:B------:R-:W-:Y:S02]  /*03c0*/  ISETP.GE.U32.AND P0, PT, R6, 0x7, PT ;  /* 0x000000070600780c */ /* 0x000fe40003f06070 */
[----:B------:R-:W-:-:S11]  /*03d0*/  MOV R15, R4 ;  /* 0x00000004000f7202 */ /* 0x000fd60000000f00 */
[----:B------:R-:W-:Y:S05]  /*03e0*/  @!P0 BRA `(.L_x_0) ;  /* 0x0000000400b48947 */ /* 0x000fea0003800000 */
[----:B------:R-:W-:Y:S01]  /*03f0*/  IMAD R7, R5, 0x12c, R4 ;  /* 0x0000012c05077824 */ /* 0x000fe200078e0204 */
[----:B------:R-:W-:Y:S01]  /*0400*/  LOP3.LUT R17, R13, 0xfffffff8, RZ, 0xc0, !PT ;  /* 0xfffffff80d117812 */ /* 0x000fe200078ec0ff */
[----:B------:R-:W-:Y:S01]  /*0410*/  VIADD R15, R4, 0x3 ;  /* 0x00000003040f7836 */ /* 0x000fe20000000000 */
[----:B------:R-:W0:Y:S02]  /*0420*/  LDCU.128 UR8, c[0x0][0x390] ;  /* 0x00007200ff0877ac */ /* 0x000e240008000c00 */
[----:B------:R-:W-:Y:S02]  /*0430*/  IADD3 R16, PT, PT, R7, R0, RZ ;  /* 0x0000000007107210 */ /* 0x000fe40007ffe0ff */
[----:B------:R-:W-:-:S07]  /*0440*/  IADD3 R17, PT, PT, -R17, RZ, RZ ;  /* 0x000000ff11117210 */ /* 0x000fce0007ffe1ff */
.L_x_1:
[----:B------:R-:W-:-:S05]  /*0450*/  VIADD R6, R15, 0xfffffffd ;  /* 0xfffffffd0f067836 */ /* 0x000fca0000000000 */
[----:B------:R-:W-:-:S05]  /*0460*/  LEA R26, R6, R1, 0x2 ;  /* 0x00000001061a7211 */ /* 0x000fca00078e10ff */
[----:B------:R-:W2:Y:S04]  /*0470*/  LDL R25, [R26] ;  /* 0x000000001a197983 */ /* 0x000ea80000100800 */
[----:B------:R-:W3:Y:S04]  /*0480*/  LDL R18, [R26+0x4] ;  /* 0x000004001a127983 */ /* 0x000ee80000100800 */
[----:B------:R-:W4:Y:S04]  /*0490*/  LDL R19, [R26+0x8] ;  /* 0x000008001a137983 */ /* 0x000f280000100800 */
[----:B------:R-:W4:Y:S04]  /*04a0*/  LDL R20, [R26+0xc] ;  /* 0x00000c001a147983 */ /* 0x000f280000100800 */
[----:B------:R-:W4:Y:S04]  /*04b0*/  LDL R21, [R26+0x10] ;  /* 0x000010001a157983 */ /* 0x000f280000100800 */
[----:B------:R-:W4:Y:S04]  /*04c0*/  LDL R22, [R26+0x14] ;  /* 0x000014001a167983 */ /* 0x000f280000100800 */
[----:B------:R-:W4:Y:S04]  /*04d0*/  LDL R23, [R26+0x18] ;  /* 0x000018001a177983 */ /* 0x000f280000100800 */
[----:B------:R-:W4:Y:S01]  /*04e0*/  LDL R24, [R26+0x1c] ;  /* 0x00001c001a187983 */ /* 0x000f220000100800 */
[----:B------:R-:W-:Y:S01]  /*04f0*/  IADD3 R17, PT, PT, R17, 0x8, RZ ;  /* 0x0000000811117810 */ /* 0x000fe20007ffe0ff */
[----:B------:R-:W-:Y:S01]  /*0500*/  VIADD R15, R15, 0x8 ;  /* 0x000000080f0f7836 */ /* 0x000fe20000000000 */
[----:B--2--5:R-:W-:-:S02]  /*0510*/  ISETP.GT.U32.AND P0, PT, R25, R12, PT ;  /* 0x0000000c1900720c */ /* 0x024fc40003f04070 */
[----:B---3--:R-:W-:-:S11]  /*0520*/  ISETP.GT.U32.AND P1, PT, R18, R12, PT ;  /* 0x0000000c1200720c */ /* 0x008fd60003f24070 */
[----:B0-----:R-:W-:Y:S01]  /*0530*/  @P0 MOV R6, UR8 ;  /* 0x0000000800060c02 */ /* 0x001fe20008000f00 */
[----:B------:R-:W-:Y:S01]  /*0540*/  @P0 IMAD.U32 R7, RZ, RZ, UR9 ;  /* 0x00000009ff070e24 */ /* 0x000fe2000f8e00ff */
[----:B------:R-:W-:Y:S02]  /*0550*/  @P0 MOV R8, UR10 ;  /* 0x0000000a00080c02 */ /* 0x000fe40008000f00 */
[----:B------:R-:W-:Y:S01]  /*0560*/  @P0 MOV R9, UR11 ;  /* 0x0000000b00090c02 */ /* 0x000fe20008000f00 */
[----:B------:R-:W-:Y:S01]  /*0570*/  @P0 IMAD.WIDE.U32 R10, R16, 0x4, R6 ;  /* 0x00000004100a0825 */ /* 0x000fe200078e0006 */
[----:B------:R-:W-:-:S03]  /*0580*/  @!P0 MOV R7, UR9 ;  /* 0x0000000900078c02 */ /* 0x000fc60008000f00 */
[----:B------:R-:W-:Y:S01]  /*0590*/  @!P0 IMAD.U32 R6, RZ, RZ, UR8 ;  /* 0x00000008ff068e24 */ /* 0x000fe2000f8e00ff */
[----:B------:R0:W-:Y:S01]  /*05a0*/  @P0 STG.E desc[UR4][R10.64], R25 ;  /* 0x000000190a000986 */ /* 0x0001e2000c101904 */
[----:B----4-:R-:W-:Y:S01]  /*05b0*/  ISETP.GT.U32.AND P2, PT, R23, R12, PT ;  /* 0x0000000c1700720c */ /* 0x010fe20003f44070 */
[C---:B0-----:R-:W-:Y:S01]  /*05c0*/  @P0 IMAD.WIDE.U32 R10, R16.reuse, 0x4, R8 ;  /* 0x00000004100a0825 */ /* 0x041fe200078e0008 */
[----:B------:R-:W-:Y:S02]  /*05d0*/  @!P0 MOV R8, UR10 ;  /* 0x0000000a00088c02 */ /* 0x000fe40008000f00 */
[----:B------:R-:W-:Y:S02]  /*05e0*/  @!P0 MOV R9, UR11 ;  /* 0x0000000b00098c02 */ /* 0x000fe40008000f00 */
[----:B------:R-:W-:Y:S01]  /*05f0*/  @P0 STG.E desc[UR4][R10.64], R12 ;  /* 0x0000000c0a000986 */ /* 0x000fe2000c101904 */
[----:B------:R-:W-:-:S05]  /*0600*/  @!P0 IMAD.WIDE.U32 R10, R16, 0x4, R6 ;  /* 0x00000004100a8825 */ /* 0x000fca00078e0006 */
[----:B------:R0:W-:Y:S02]  /*0610*/  @!P0 STG.E desc[UR4][R10.64], R12 ;  /* 0x0000000c0a008986 */ /* 0x0001e4000c101904 */
[----:B0-----:R-:W-:-:S05]  /*0620*/  @!P0 IMAD.WIDE.U32 R10, R16, 0x4, R8 ;  /* 0x00000004100a8825 */ /* 0x001fca00078e0008 */
[----:B------:R0:W-:Y:S01]  /*0630*/  @!P0 STG.E desc[UR4][R10.64], R25 ;  /* 0x000000190a008986 */ /* 0x0001e2000c101904 */
[----:B------:R-:W-:Y:S01]  /*0640*/  ISETP.GT.U32.AND P0, PT, R19, R12, PT ;  /* 0x0000000c1300720c */ /* 0x000fe20003f04070 */
[----:B0-----:R-:W-:-:S04]  /*0650*/  VIADD R25, R16, 0x1 ;  /* 0x0000000110197836 */ /* 0x001fc80000000000 */
[----:B------:R-:W-:-:S05]  /*0660*/  @!P1 IMAD.WIDE.U32 R10, R25, 0x4, R6 ;  /* 0x00000004190a9825 */ /* 0x000fca00078e0006 */
[----:B------:R0:W-:Y:S02]  /*0670*/  @!P1 STG.E desc[UR4][R10.64], R12 ;  /* 0x0000000c0a009986 */ /* 0x0001e4000c101904 */
[----:B0-----:R-:W-:-:S05]  /*0680*/  @!P1 IMAD.WIDE.U32 R10, R25, 0x4, R8 ;  /* 0x00000004190a9825 */ /* 0x001fca00078e0008 */
[----:B------:R-:W-:Y:S01]  /*0690*/  @!P1 STG.E desc[UR4][R10.64], R18 ;  /* 0x000000120a009986 */ /* 0x000fe2000c101904 */
[----:B------:R-:W-:-:S05]  /*06a0*/  @P1 IMAD.WIDE.U32 R10, R25, 0x4, R6 ;  /* 0x00000004190a1825 */ /* 0x000fca00078e0006 */
[----:B------:R0:W-:Y:S02]  /*06b0*/  @P1 STG.E desc[UR4][R10.64], R18 ;  /* 0x000000120a001986 */ /* 0x0001e4000c101904 */
[----:B0-----:R-:W-:Y:S01]  /*06c0*/  @P1 IMAD.WIDE.U32 R10, R25, 0x4, R8 ;  /* 0x00000004190a1825 */ /* 0x001fe200078e0008 */
[C---:B------:R-:W-:Y:S02]  /*06d0*/  IADD3 R18, PT, PT, R16.reuse, 0x2, RZ ;  /* 0x0000000210127810 */ /* 0x040fe40007ffe0ff */
[----:B------:R-:W-:Y:S02]  /*06e0*/  IADD3 R25, PT, PT, R16, 0x3, RZ ;  /* 0x0000000310197810 */ /* 0x000fe40007ffe0ff */
[----:B------:R0:W-:Y:S01]  /*06f0*/  @P1 STG.E desc[UR4][R10.64], R12 ;  /* 0x0000000c0a001986 */ /* 0x0001e2000c101904 */
[----:B------:R-:W-:Y:S01]  /*0700*/  ISETP.GT.U32.AND P1, PT, R20, R12, PT ;  /* 0x0000000c1400720c */ /* 0x000fe20003f24070 */
[----:B0-----:R-:W-:-:S05]  /*0710*/  @!P0 IMAD.WIDE.U32 R10, R18, 0x4, R6 ;  /* 0x00000004120a8825 */ /* 0x001fca00078e0006 */
[----:B------:R0:W-:Y:S02]  /*0720*/  @!P0 STG.E desc[UR4][R10.64], R12 ;  /* 0x0000000c0a008986 */ /* 0x0001e4000c101904 */
[----:B0-----:R-:W-:-:S05]  /*0730*/  @!P0 IMAD.WIDE.U32 R10, R18, 0x4, R8 ;  /* 0x00000004120a8825 */ /* 0x001fca00078e0008 */
[----:B------:R-:W-:Y:S01]  /*0740*/  @!P0 STG.E desc[UR4][R10.64], R19 ;  /* 0x000000130a008986 */ /* 0x000fe2000c101904 */
[----:B------:R-:W-:-:S05]  /*0750*/  @P0 IMAD.WIDE.U32 R10, R18, 0x4, R6 ;  /* 0x00000004120a0825 */ /* 0x000fca00078e0006 */
[----:B------:R0:W-:Y:S02]  /*0760*/  @P0 STG.E desc[UR4][R10.64], R19 ;  /* 0x000000130a000986 */ /* 0x0001e4000c101904 */
[----:B0-----:R-:W-:-:S04]  /*0770*/  @P0 IMAD.WIDE.U32 R10, R18, 0x4, R8 ;  /* 0x00000004120a0825 */ /* 0x001fc800078e0008 */
[----:B------:R-:W-:Y:S01]  /*0780*/  @!P1 IMAD.WIDE.U32 R18, R25, 0x4, R6 ;  /* 0x0000000419129825 */ /* 0x000fe200078e0006 */
[----:B------:R0:W-:Y:S01]  /*0790*/  @P0 STG.E desc[UR4][R10.64], R12 ;  /* 0x0000000c0a000986 */ /* 0x0001e2000c101904 */
[----:B------:R-:W-:-:S03]  /*07a0*/  ISETP.GT.U32.AND P0, PT, R21, R12, PT ;  /* 0x0000000c1500720c */ /* 0x000fc60003f04070 */
[----:B------:R1:W-:Y:S01]  /*07b0*/  @!P1 STG.E desc[UR4][R18.64], R12 ;  /* 0x0000000c12009986 */ /* 0x0003e2000c101904 */
[----:B0-----:R-:W-:-:S04]  /*07c0*/  @P1 IMAD.WIDE.U32 R10, R25, 0x4, R6 ;  /* 0x00000004190a1825 */ /* 0x001fc800078e0006 */
[----:B-1----:R-:W-:-:S05]  /*07d0*/  @!P1 IMAD.WIDE.U32 R18, R25, 0x4, R8 ;  /* 0x0000000419129825 */ /* 0x002fca00078e0008 */
[----:B------:R-:W-:Y:S04]  /*07e0*/  @!P1 STG.E desc[UR4][R18.64], R20 ;  /* 0x0000001412009986 */ /* 0x000fe8000c101904 */
[----:B------:R0:W-:Y:S02]  /*07f0*/  @P1 STG.E desc[UR4][R10.64], R20 ;  /* 0x000000140a001986 */ /* 0x0001e4000c101904 */
[----:B0-----:R-:W-:Y:S01]  /*0800*/  @P1 IMAD.WIDE.U32 R10, R25, 0x4, R8 ;  /* 0x00000004190a1825 */ /* 0x001fe200078e0008 */
[----:B------:R-:W-:-:S03]  /*0810*/  IADD3 R25, PT, PT, R16, 0x4, RZ ;  /* 0x0000000410197810 */ /* 0x000fc60007ffe0ff */
[----:B------:R-:W-:Y:S01]  /*0820*/  VIADD R20, R16, 0x5 ;  /* 0x0000000510147836 */ /* 0x000fe20000000000 */
[----:B------:R0:W-:Y:S01]  /*0830*/  @P1 STG.E desc[UR4][R10.64], R12 ;  /* 0x0000000c0a001986 */ /* 0x0001e2000c101904 */
[----:B------:R-:W-:Y:S01]  /*0840*/  ISETP.GT.U32.AND P1, PT, R22, R12, PT ;  /* 0x0000000c1600720c */ /* 0x000fe20003f24070 */
[----:B------:R-:W-:-:S04]  /*0850*/  @!P0 IMAD.WIDE.U32 R18, R25, 0x4, R8 ;  /* 0x0000000419128825 */ /* 0x000fc800078e0008 */
[----:B0-----:R-:W-:-:S05]  /*0860*/  @!P0 IMAD.WIDE.U32 R10, R25, 0x4, R6 ;  /* 0x00000004190a8825 */ /* 0x001fca00078e0006 */
[----:B------:R-:W-:Y:S04]  /*0870*/  @!P0 STG.E desc[UR4][R10.64], R12 ;  /* 0x0000000c0a008986 */ /* 0x000fe8000c101904 */
[----:B------:R-:W-:Y:S01]  /*0880*/  @!P0 STG.E desc[UR4][R18.64], R21 ;  /* 0x0000001512008986 */ /* 0x000fe2000c101904 */
[----:B------:R-:W-:-:S04]  /*0890*/  @P0 IMAD.WIDE.U32 R10, R25, 0x4, R6 ;  /* 0x00000004190a0825 */ /* 0x000fc800078e0006 */
[----:B------:R-:W-:Y:S01]  /*08a0*/  @P0 IMAD.WIDE.U32 R18, R25, 0x4, R8 ;  /* 0x0000000419120825 */ /* 0x000fe200078e0008 */
[----:B------:R0:W-:Y:S01]  /*08b0*/  @P0 STG.E desc[UR4][R10.64], R21 ;  /* 0x000000150a000986 */ /* 0x0001e2000c101904 */
[----:B------:R-:W-:-:S03]  /*08c0*/  IADD3 R25, PT, PT, R16, 0x6, RZ ;  /* 0x0000000610197810 */ /* 0x000fc60007ffe0ff */
[----:B------:R1:W-:Y:S01]  /*08d0*/  @P0 STG.E desc[UR4][R18.64], R12 ;  /* 0x0000000c12000986 */ /* 0x0003e2000c101904 */
[----:B------:R-:W-:Y:S01]  /*08e0*/  ISETP.GT.U32.AND P0, PT, R24, R12, PT ;  /* 0x0000000c1800720c */ /* 0x000fe20003f04070 */
[----:B0-----:R-:W-:-:S04]  /*08f0*/  @!P1 IMAD.WIDE.U32 R10, R20, 0x4, R6 ;  /* 0x00000004140a9825 */ /* 0x001fc800078e0006 */
[C---:B-1----:R-:W-:Y:S01]  /*0900*/  @!P1 IMAD.WIDE.U32 R18, R20.reuse, 0x4, R8 ;  /* 0x0000000414129825 */ /* 0x042fe200078e0008 */
[----:B------:R-:W-:Y:S04]  /*0910*/  @!P1 STG.E desc[UR4][R10.64], R12 ;  /* 0x0000000c0a009986 */ /* 0x000fe8000c101904 */
[----:B------:R0:W-:Y:S01]  /*0920*/  @!P1 STG.E desc[UR4][R18.64], R22 ;  /* 0x0000001612009986 */ /* 0x0001e2000c101904 */
[----:B------:R-:W-:-:S04]  /*0930*/  @P1 IMAD.WIDE.U32 R10, R20, 0x4, R6 ;  /* 0x00000004140a1825 */ /* 0x000fc800078e0006 */
[----:B------:R-:W-:Y:S01]  /*0940*/  @P1 IMAD.WIDE.U32 R20, R20, 0x4, R8 ;  /* 0x0000000414141825 */ /* 0x000fe200078e0008 */
[----:B------:R1:W-:Y:S03]  /*0950*/  @P1 STG.E desc[UR4][R10.64], R22 ;  /* 0x000000160a001986 */ /* 0x0003e6000c101904 */
[C-C-:B0-----:R-:W-:Y:S01]  /*0960*/  @P2 IMAD.WIDE.U32 R18, R25.reuse, 0x4, R6.reuse ;  /* 0x0000000419122825 */ /* 0x141fe200078e0006 */
[----:B------:R0:W-:Y:S03]  /*0970*/  @P1 STG.E desc[UR4][R20.64], R12 ;  /* 0x0000000c14001986 */ /* 0x0001e6000c101904 */
[C---:B-1----:R-:W-:Y:S01]  /*0980*/  @!P2 IMAD.WIDE.U32 R10, R25.reuse, 0x4, R6 ;  /* 0x00000004190aa825 */ /* 0x042fe200078e0006 */
[C---:B------:R-:W-:Y:S02]  /*0990*/  IADD3 R22, PT, PT, R16.reuse, 0x7, RZ ;  /* 0x0000000710167810 */ /* 0x040fe40007ffe0ff */
[----:B------:R-:W-:Y:S01]  /*09a0*/  IADD3 R16, PT, PT, R16, 0x8, RZ ;  /* 0x0000000810107810 */ /* 0x000fe20007ffe0ff */
[C-C-:B0-----:R-:W-:Y:S01]  /*09b0*/  @!P2 IMAD.WIDE.U32 R20, R25.reuse, 0x4, R8.reuse ;  /* 0x000000041914a825 */ /* 0x141fe200078e0008 */
[----:B------:R-:W-:Y:S04]  /*09c0*/  @!P2 STG.E desc[UR4][R10.64], R12 ;  /* 0x0000000c0a00a986 */ /* 0x000fe8000c101904 */
[----:B------:R0:W-:Y:S04]  /*09d0*/  @!P2 STG.E desc[UR4][R20.64], R23 ;  /* 0x000000171400a986 */ /* 0x0001e8000c101904 */
[----:B------:R1:W-:Y:S01]  /*09e0*/  @P2 STG.E desc[UR4][R18.64], R23 ;  /* 0x0000001712002986 */ /* 0x0003e2000c101904 */
[----:B------:R-:W-:-:S04]  /*09f0*/  @P2 IMAD.WIDE.U32 R10, R25, 0x4, R8 ;  /* 0x00000004190a2825 */ /* 0x000fc800078e0008 */
[C---:B0-----:R-:W-:Y:S01]  /*0a00*/  @!P0 IMAD.WIDE.U32 R20, R22.reuse, 0x4, R6 ;  /* 0x0000000416148825 */ /* 0x041fe200078e0006 */
[----:B------:R2:W-:Y:S03]  /*0a10*/  @P2 STG.E desc[UR4][R10.64], R12 ;  /* 0x0000000c0a002986 */ /* 0x0005e6000c101904 */
[C---:B-1----:R-:W-:Y:S01]  /*0a20*/  @!P0 IMAD.WIDE.U32 R18, R22.reuse, 0x4, R8 ;  /* 0x0000000416128825 */ /* 0x042fe200078e0008 */
[----:B------:R2:W-:Y:S03]  /*0a30*/  @!P0 STG.E desc[UR4][R20.64], R12 ;  /* 0x0000000c14008986 */ /* 0x0005e6000c101904 */
[C---:B------:R-:W-:Y:S01]  /*0a40*/  @P0 IMAD.WIDE.U32 R6, R22.reuse, 0x4, R6 ;  /* 0x0000000416060825 */ /* 0x040fe200078e0006 */
[----:B------:R2:W-:Y:S03]  /*0a50*/  @!P0 STG.E desc[UR4][R18.64], R24 ;  /* 0x0000001812008986 */ /* 0x0005e6000c101904 */
[----:B------:R-:W-:Y:S01]  /*0a60*/  @P0 IMAD.WIDE.U32 R8, R22, 0x4, R8 ;  /* 0x0000000416080825 */ /* 0x000fe200078e0008 */
[----:B------:R2:W-:Y:S04]  /*0a70*/  @P0 STG.E desc[UR4][R6.64], R24 ;  /* 0x0000001806000986 */ /* 0x0005e8000c101904 */
[----:B------:R2:W-:Y:S01]  /*0a80*/  @P0 STG.E desc[UR4][R8.64], R12 ;  /* 0x0000000c08000986 */ /* 0x0005e2000c101904 */
[----:B------:R-:W-:-:S13]  /*0a90*/  ISETP.NE.AND P0, PT, R17, RZ, PT ;  /* 0x000000ff1100720c */ /* 0x000fda0003f05270 */
[----:B--2---:R-:W-:Y:S05]  /*0aa0*/  @P0 BRA `(.L_x_1) ;  /* 0xfffffff800680947 */ /* 0x004fea000383ffff */
[----:B------:R-:W-:-:S07]  /*0ab0*/  IADD3 R15, PT, PT, R15, -0x3, RZ ;  /* 0xfffffffd0f0f7810 */ /* 0x000fce0007ffe0ff */
.L_x_0:
[----:B------:R-:W-:-:S13]  /*0ac0*/  LOP3.LUT P0, RZ, R13, 0x7, RZ, 0xc0, !PT ;  /* 0x000000070dff7812 */ /* 0x000fda000780c0ff */
[----:B------:R-:W-:Y:S05]  /*0ad0*/  @!P0 BRA `(.L_x_2) ;  /* 0x0000000400c88947 */ /* 0x000fea0003800000 */
[----:B------:R-:W-:-:S04]  /*0ae0*/  IADD3 R6, PT, PT, RZ, -R3, RZ ;  /* 0x80000003ff067210 */ /* 0x000fc80007ffe0ff */
[----:B------:R-:W-:-:S04]  /*0af0*/  PRMT R6, R6, 0x7710, RZ ;  /* 0x0000771006067816 */ /* 0x000fc800000000ff */
[----:B------:R-:W-:-:S04]  /*0b00*/  LOP3.LUT R6, R6, 0x7, RZ, 0xc0, !PT ;  /* 0x0000000706067812 */ /* 0x000fc800078ec0ff */
[C---:B------:R-:W-:Y:S01]  /*0b10*/  LOP3.LUT P0, RZ, R6.reuse, 0x3, RZ, 0xc0, !PT ;  /* 0x0000000306ff7812 */ /* 0x040fe2000780c0ff */
[----:B------:R-:W-:-:S05]  /*0b20*/  VIADD R7, R6, 0xffffffff ;  /* 0xffffffff06077836 */ /* 0x000fca0000000000 */
[----:B------:R-:W-:-:S13]  /*0b30*/  ISETP.GE.U32.AND P1, PT, R7, 0x3, PT ;  /* 0x000000030700780c */ /* 0x000fda0003f26070 */
[----:B------:R-:W-:Y:S05]  /*0b40*/  @!P1 BRA `(.L_x_3) ;  /* 0x0000000000dc9947 */ /* 0x000fea0003800000 */
[----:B------:R-:W-:Y:S01]  /*0b50*/  LEA R18, R15, R1, 0x2 ;  /* 0x000000010f127211 */ /* 0x000fe200078e10ff */
[----:B------:R-:W0:Y:S04]  /*0b60*/  LDCU.128 UR8, c[0x0][0x390] ;  /* 0x00007200ff0877ac */ /* 0x000e280008000c00 */
[----:B------:R-:W2:Y:S04]  /*0b70*/  LDL R27, [R18] ;  /* 0x00000000121b7983 */ /* 0x000ea80000100800 */
[----:B------:R-:W3:Y:S04]  /*0b80*/  LDL R23, [R18+0x4] ;  /* 0x0000040012177983 */ /* 0x000ee80000100800 */
[----:B------:R-:W4:Y:S04]  /*0b90*/  LDL R13, [R18+0x8] ;  /* 0x00000800120d7983 */ /* 0x000f280000100800 */
[----:B------:R1:W4:Y:S01]  /*0ba0*/  LDL R20, [R18+0xc] ;  /* 0x00000c0012147983 */ /* 0x0003220000100800 */
[----:B------:R-:W-:-:S02]  /*0bb0*/  IADD3 R22, PT, PT, R14, R15, RZ ;  /* 0x0000000f0e167210 */ /* 0x000fc40007ffe0ff */
[----:B------:R-:W-:Y:S02]  /*0bc0*/  IADD3 R15, PT, PT, R15, 0x4, RZ ;  /* 0x000000040f0f7810 */ /* 0x000fe40007ffe0ff */
[C---:B------:R-:W-:Y:S01]  /*0bd0*/  IADD3 R25, PT, PT, R22.reuse, 0x1, RZ ;  /* 0x0000000116197810 */ /* 0x040fe20007ffe0ff */
[----:B------:R-:W-:Y:S01]  /*0be0*/  VIADD R21, R22, 0x2 ;  /* 0x0000000216157836 */ /* 0x000fe20000000000 */
[-C--:B--2--5:R-:W-:Y:S02]  /*0bf0*/  ISETP.GT.U32.AND P3, PT, R27, R12.reuse, PT ;  /* 0x0000000c1b00720c */ /* 0x0a4fe40003f64070 */
[-C--:B---3--:R-:W-:Y:S02]  /*0c00*/  ISETP.GT.U32.AND P2, PT, R23, R12.reuse, PT ;  /* 0x0000000c1700720c */ /* 0x088fe40003f44070 */
[----:B----4-:R-:W-:-:S09]  /*0c10*/  ISETP.GT.U32.AND P1, PT, R13, R12, PT ;  /* 0x0000000c0d00720c */ /* 0x010fd20003f24070 */
[----:B0-----:R-:W-:Y:S01]  /*0c20*/  @!P3 MOV R8, UR8 ;  /* 0x000000080008bc02 */ /* 0x001fe20008000f00 */
[----:B------:R-:W-:Y:S01]  /*0c30*/  @!P3 IMAD.U32 R9, RZ, RZ, UR9 ;  /* 0x00000009ff09be24 */ /* 0x000fe2000f8e00ff */
[----:B------:R-:W-:Y:S02]  /*0c40*/  @!P3 MOV R6, UR10 ;  /* 0x0000000a0006bc02 */ /* 0x000fe40008000f00 */
[----:B------:R-:W-:Y:S01]  /*0c50*/  @!P3 MOV R7, UR11 ;  /* 0x0000000b0007bc02 */ /* 0x000fe20008000f00 */
[----:B------:R-:W-:Y:S01]  /*0c60*/  @!P3 IMAD.WIDE.U32 R16, R22, 0x4, R8 ;  /* 0x000000041610b825 */ /* 0x000fe200078e0008 */
[----:B------:R-:W-:-:S03]  /*0c70*/  @P3 MOV R8, UR8 ;  /* 0x0000000800083c02 */ /* 0x000fc60008000f00 */
[----:B------:R-:W-:Y:S01]  /*0c80*/  @!P3 IMAD.WIDE.U32 R10, R22, 0x4, R6 ;  /* 0x00000004160ab825 */ /* 0x000fe200078e0006 */
[----:B------:R-:W-:Y:S01]  /*0c90*/  @P3 MOV R6, UR10 ;  /* 0x0000000a00063c02 */ /* 0x000fe20008000f00 */
[----:B------:R-:W-:Y:S01]  /*0ca0*/  @!P3 STG.E desc[UR4][R16.64], R12 ;  /* 0x0000000c1000b986 */ /* 0x000fe2000c101904 */
[----:B------:R-:W-:Y:S01]  /*0cb0*/  @P3 MOV R7, UR11 ;  /* 0x0000000b00073c02 */ /* 0x000fe20008000f00 */
[----:B------:R-:W-:Y:S02]  /*0cc0*/  @P3 IMAD.U32 R9, RZ, RZ, UR9 ;  /* 0x00000009ff093e24 */ /* 0x000fe4000f8e00ff */
[----:B------:R-:W-:Y:S01]  /*0cd0*/  @!P3 STG.E desc[UR4][R10.64], R27 ;  /* 0x0000001b0a00b986 */ /* 0x000fe2000c101904 */
[----:B-1----:R-:W-:-:S04]  /*0ce0*/  @P2 IMAD.WIDE.U32 R18, R25, 0x4, R8 ;  /* 0x0000000419122825 */ /* 0x002fc800078e0008 */
[----:B------:R-:W-:-:S04]  /*0cf0*/  @P3 IMAD.WIDE.U32 R16, R22, 0x4, R8 ;  /* 0x0000000416103825 */ /* 0x000fc800078e0008 */
[C---:B------:R-:W-:Y:S01]  /*0d00*/  @P3 IMAD.WIDE.U32 R10, R22.reuse, 0x4, R6 ;  /* 0x00000004160a3825 */ /* 0x040fe200078e0006 */
[----:B------:R0:W-:Y:S01]  /*0d10*/  @P3 STG.E desc[UR4][R16.64], R27 ;  /* 0x0000001b10003986 */ /* 0x0001e2000c101904 */
[----:B------:R-:W-:-:S03]  /*0d20*/  IADD3 R22, PT, PT, R22, 0x3, RZ ;  /* 0x0000000316167810 */ /* 0x000fc60007ffe0ff */
[----:B------:R1:W-:Y:S01]  /*0d30*/  @P3 STG.E desc[UR4][R10.64], R12 ;  /* 0x0000000c0a003986 */ /* 0x0003e2000c101904 */
[----:B------:R-:W-:Y:S01]  /*0d40*/  ISETP.GT.U32.AND P3, PT, R20, R12, PT ;  /* 0x0000000c1400720c */ /* 0x000fe20003f64070 */
[----:B0-----:R-:W-:-:S04]  /*0d50*/  @!P2 IMAD.WIDE.U32 R16, R25, 0x4, R6 ;  /* 0x000000041910a825 */ /* 0x001fc800078e0006 */
[----:B-1----:R-:W-:-:S05]  /*0d60*/  @!P2 IMAD.WIDE.U32 R10, R25, 0x4, R8 ;  /* 0x00000004190aa825 */ /* 0x002fca00078e0008 */
[----:B------:R-:W-:Y:S04]  /*0d70*/  @!P2 STG.E desc[UR4][R10.64], R12 ;  /* 0x0000000c0a00a986 */ /* 0x000fe8000c101904 */
[----:B------:R0:W-:Y:S04]  /*0d80*/  @!P2 STG.E desc[UR4][R16.64], R23 ;  /* 0x000000171000a986 */ /* 0x0001e8000c101904 */
[----:B------:R1:W-:Y:S01]  /*0d90*/  @P2 STG.E desc[UR4][R18.64], R23 ;  /* 0x0000001712002986 */ /* 0x0003e2000c101904 */
[----:B------:R-:W-:-:S04]  /*0da0*/  @P2 IMAD.WIDE.U32 R10, R25, 0x4, R6 ;  /* 0x00000004190a2825 */ /* 0x000fc800078e0006 */
[C---:B0-----:R-:W-:Y:S01]  /*0db0*/  @!P1 IMAD.WIDE.U32 R16, R21.reuse, 0x4, R6 ;  /* 0x0000000415109825 */ /* 0x041fe200078e0006 */
[----:B------:R0:W-:Y:S03]  /*0dc0*/  @P2 STG.E desc[UR4][R10.64], R12 ;  /* 0x0000000c0a002986 */ /* 0x0001e6000c101904 */
[----:B-1----:R-:W-:-:S05]  /*0dd0*/  @!P1 IMAD.WIDE.U32 R18, R21, 0x4, R8 ;  /* 0x0000000415129825 */ /* 0x002fca00078e0008 */
[----:B------:R1:W-:Y:S01]  /*0de0*/  @!P1 STG.E desc[UR4][R18.64], R12 ;  /* 0x0000000c12009986 */ /* 0x0003e2000c101904 */
[----:B0-----:R-:W-:-:S03]  /*0df0*/  @P1 IMAD.WIDE.U32 R10, R21, 0x4, R8 ;  /* 0x00000004150a1825 */ /* 0x001fc600078e0008 */
[----:B------:R-:W-:Y:S04]  /*0e00*/  @!P1 STG.E desc[UR4][R16.64], R13 ;  /* 0x0000000d10009986 */ /* 0x000fe8000c101904 */
[----:B------:R0:W-:Y:S01]  /*0e10*/  @P1 STG.E desc[UR4][R10.64], R13 ;  /* 0x0000000d0a001986 */ /* 0x0001e2000c101904 */
[----:B-1----:R-:W-:-:S04]  /*0e20*/  @!P3 IMAD.WIDE.U32 R18, R22, 0x4, R8 ;  /* 0x000000041612b825 */ /* 0x002fc800078e0008 */
[----:B------:R-:W-:-:S04]  /*0e30*/  @P3 IMAD.WIDE.U32 R8, R22, 0x4, R8 ;  /* 0x0000000416083825 */ /* 0x000fc800078e0008 */
[----:B------:R-:W-:-:S04]  /*0e40*/  @P1 IMAD.WIDE.U32 R16, R21, 0x4, R6 ;  /* 0x0000000415101825 */ /* 0x000fc800078e0006 */
[C-C-:B0-----:R-:W-:Y:S01]  /*0e50*/  @!P3 IMAD.WIDE.U32 R10, R22.reuse, 0x4, R6.reuse ;  /* 0x00000004160ab825 */ /* 0x141fe200078e0006 */
[----:B------:R0:W-:Y:S03]  /*0e60*/  @P1 STG.E desc[UR4][R16.64], R12 ;  /* 0x0000000c10001986 */ /* 0x0001e6000c101904 */
[----:B------:R-:W-:Y:S01]  /*0e70*/  @P3 IMAD.WIDE.U32 R6, R22, 0x4, R6 ;  /* 0x0000000416063825 */ /* 0x000fe200078e0006 */
[----:B------:R0:W-:Y:S04]  /*0e80*/  @!P3 STG.E desc[UR4][R18.64], R12 ;  /* 0x0000000c1200b986 */ /* 0x0001e8000c101904 */
[----:B------:R0:W-:Y:S04]  /*0e90*/  @!P3 STG.E desc[UR4][R10.64], R20 ;  /* 0x000000140a00b986 */ /* 0x0001e8000c101904 */
[----:B------:R0:W-:Y:S04]  /*0ea0*/  @P3 STG.E desc[UR4][R8.64], R20 ;  /* 0x0000001408003986 */ /* 0x0001e8000c101904 */
[----:B------:R0:W-:Y:S02]  /*0eb0*/  @P3 STG.E desc[UR4][R6.64], R12 ;  /* 0x0000000c06003986 */ /* 0x0001e4000c101904 */
.L_x_3:
[----:B------:R-:W-:Y:S05]  /*0ec0*/  @!P0 BRA `(.L_x_2) ;  /* 0x0000000000cc8947 */ /* 0x000fea0003800000 */
[C---:B0-----:R-:W-:Y:S02]  /*0ed0*/  LOP3.LUT R6, R2.reuse, 0x3, RZ, 0xc0, !PT ;  /* 0x0000000302067812 */ /* 0x041fe400078ec0ff */
[----:B------:R-:W-:Y:S02]  /*0ee0*/  LOP3.LUT R7, R2, 0x1, RZ, 0xc0, !PT ;  /* 0x0000000102077812 */ /* 0x000fe400078ec0ff */
[----:B------:R-:W-:Y:S02]  /*0ef0*/  ISETP.NE.AND P0, PT, R6, 0x3, PT ;  /* 0x000000030600780c */ /* 0x000fe40003f05270 */
[----:B------:R-:W-:-:S11]  /*0f00*/  ISETP.NE.U32.AND P2, PT, R7, 0x1, PT ;  /* 0x000000010700780c */ /* 0x000fd60003f45070 */
[----:B------:R-:W-:Y:S05]  /*0f10*/  @!P0 BRA `(.L_x_4) ;  /* 0x0000000000848947 */ /* 0x000fea0003800000 */
[C---:B------:R-:W-:Y:S01]  /*0f20*/  LEA R8, R15.reuse, R1, 0x2 ;  /* 0x000000010f087211 */ /* 0x040fe200078e10ff */
[----:B------:R-:W0:Y:S04]  /*0f30*/  LDCU.128 UR8, c[0x0][0x390] ;  /* 0x00007200ff0877ac */ /* 0x000e280008000c00 */
[----:B------:R-:W2:Y:S04]  /*0f40*/  LDL R25, [R8] ;  /* 0x0000000008197983 */ /* 0x000ea80000100800 */
[----:B------:R-:W3:Y:S01]  /*0f50*/  LDL R13, [R8+0x4] ;  /* 0x00000400080d7983 */ /* 0x000ee20000100800 */
[----:B------:R-:W-:Y:S01]  /*0f60*/  IMAD.IADD R11, R14, 0x1, R15 ;  /* 0x000000010e0b7824 */ /* 0x000fe200078e020f */
[----:B------:R-:W-:-:S04]  /*0f70*/  IADD3 R15, PT, PT, R15, 0x2, RZ ;  /* 0x000000020f0f7810 */ /* 0x000fc80007ffe0ff */
[----:B------:R-:W-:Y:S02]  /*0f80*/  IADD3 R23, PT, PT, R11, 0x1, RZ ;  /* 0x000000010b177810 */ /* 0x000fe40007ffe0ff */
[-C--:B--2--5:R-:W-:Y:S02]  /*0f90*/  ISETP.GT.U32.AND P0, PT, R25, R12.reuse, PT ;  /* 0x0000000c1900720c */ /* 0x0a4fe40003f04070 */
[----:B---3--:R-:W-:-:S11]  /*0fa0*/  ISETP.GT.U32.AND P1, PT, R13, R12, PT ;  /* 0x0000000c0d00720c */ /* 0x008fd60003f24070 */
[----:B0-----:R-:W-:Y:S01]  /*0fb0*/  @!P0 MOV R18, UR8 ;  /* 0x0000000800128c02 */ /* 0x001fe20008000f00 */
[----:B------:R-:W-:Y:S01]  /*0fc0*/  @!P0 IMAD.U32 R17, RZ, RZ, UR11 ;  /* 0x0000000bff118e24 */ /* 0x000fe2000f8e00ff */
[----:B------:R-:W-:Y:S02]  /*0fd0*/  @!P0 MOV R19, UR9 ;  /* 0x0000000900138c02 */ /* 0x000fe40008000f00 */
[----:B------:R-:W-:Y:S01]  /*0fe0*/  @!P0 MOV R16, UR10 ;  /* 0x0000000a00108c02 */ /* 0x000fe20008000f00 */
[C---:B------:R-:W-:Y:S01]  /*0ff0*/  @!P0 IMAD.WIDE.U32 R20, R11.reuse, 0x4, R18 ;  /* 0x000000040b148825 */ /* 0x040fe200078e0012 */
[----:B------:R-:W-:Y:S02]  /*1000*/  @P0 MOV R18, UR8 ;  /* 0x0000000800120c02 */ /* 0x000fe40008000f00 */
[----:B------:R-:W-:Y:S01]  /*1010*/  @P0 MOV R19, UR9 ;  /* 0x0000000900130c02 */ /* 0x000fe20008000f00 */
[----:B------:R-:W-:Y:S01]  /*1020*/  @!P0 IMAD.WIDE.U32 R6, R11, 0x4, R16 ;  /* 0x000000040b068825 */ /* 0x000fe200078e0010 */
[----:B------:R-:W-:Y:S01]  /*1030*/  @P0 MOV R16, UR10 ;  /* 0x0000000a00100c02 */ /* 0x000fe20008000f00 */
[----:B------:R-:W-:Y:S02]  /*1040*/  @!P0 STG.E desc[UR4][R20.64], R12 ;  /* 0x0000000c14008986 */ /* 0x000fe4000c101904 */
[----:B------:R-:W-:-:S02]  /*1050*/  @P0 IMAD.U32 R17, RZ, RZ, UR11 ;  /* 0x0000000bff110e24 */ /* 0x000fc4000f8e00ff */
[C---:B------:R-:W-:Y:S01]  /*1060*/  @P0 IMAD.WIDE.U32 R8, R11.reuse, 0x4, R18 ;  /* 0x000000040b080825 */ /* 0x040fe200078e0012 */
[----:B------:R-:W-:Y:S04]  /*1070*/  @!P0 STG.E desc[UR4][R6.64], R25 ;  /* 0x0000001906008986 */ /* 0x000fe8000c101904 */
[----:B------:R0:W-:Y:S01]  /*1080*/  @P0 STG.E desc[UR4][R8.64], R25 ;  /* 0x0000001908000986 */ /* 0x0001e2000c101904 */
[----:B------:R-:W-:-:S04]  /*1090*/  @P0 IMAD.WIDE.U32 R6, R11, 0x4, R16 ;  /* 0x000000040b060825 */ /* 0x000fc800078e0010 */
[C---:B------:R-:W-:Y:S01]  /*10a0*/  @!P1 IMAD.WIDE.U32 R10, R23.reuse, 0x4, R18 ;  /* 0x00000004170a9825 */ /* 0x040fe200078e0012 */
[----:B------:R1:W-:Y:S03]  /*10b0*/  @P0 STG.E desc[UR4][R6.64], R12 ;  /* 0x0000000c06000986 */ /* 0x0003e6000c101904 */
[C---:B0-----:R-:W-:Y:S01]  /*10c0*/  @!P1 IMAD.WIDE.U32 R8, R23.reuse, 0x4, R16 ;  /* 0x0000000417089825 */ /* 0x041fe200078e0010 */
[----:B------:R1:W-:Y:S03]  /*10d0*/  @!P1 STG.E desc[UR4][R10.64], R12 ;  /* 0x0000000c0a009986 */ /* 0x0003e6000c101904 */
[C---:B------:R-:W-:Y:S01]  /*10e0*/  @P1 IMAD.WIDE.U32 R18, R23.reuse, 0x4, R18 ;  /* 0x0000000417121825 */ /* 0x040fe200078e0012 */
[----:B------:R1:W-:Y:S03]  /*10f0*/  @!P1 STG.E desc[UR4][R8.64], R13 ;  /* 0x0000000d08009986 */ /* 0x0003e6000c101904 */
[----:B------:R-:W-:Y:S01]  /*1100*/  @P1 IMAD.WIDE.U32 R16, R23, 0x4, R16 ;  /* 0x0000000417101825 */ /* 0x000fe200078e0010 */
[----:B------:R1:W-:Y:S04]  /*1110*/  @P1 STG.E desc[UR4][R18.64], R13 ;  /* 0x0000000d12001986 */ /* 0x0003e8000c101904 */
[----:B------:R1:W-:Y:S02]  /*1120*/  @P1 STG.E desc[UR4][R16.64], R12 ;  /* 0x0000000c10001986 */ /* 0x0003e4000c101904 */
.L_x_4:
[----:B------:R-:W-:Y:S05]  /*1130*/  @P2 BRA `(.L_x_2) ;  /* 0x0000000000302947 */ /* 0x000fea0003800000 */
[----:B-1----:R-:W-:Y:S01]  /*1140*/  LEA R10, R15, R1, 0x2 ;  /* 0x000000010f0a7211 */ /* 0x002fe200078e10ff */
[----:B------:R-:W0:Y:S04]  /*1150*/  LDC.64 R6, c[0x0][0x390] ;  /* 0x0000e400ff067b82 */ /* 0x000e280000000a00 */
[----:B------:R-:W2:Y:S01]  /*1160*/  LDL R13, [R10] ;  /* 0x000000000a0d7983 */ /* 0x000ea20000100800 */
[----:B------:R-:W-:-:S03]  /*1170*/  IMAD.IADD R11, R14, 0x1, R15 ;  /* 0x000000010e0b7824 */ /* 0x000fc600078e020f */
[----:B------:R-:W1:Y:S01]  /*1180*/  LDC.64 R8, c[0x0][0x398] ;  /* 0x0000e600ff087b82 */ /* 0x000e620000000a00 */
[----:B0-----:R-:W-:-:S04]  /*1190*/  IMAD.WIDE.U32 R6, R11, 0x4, R6 ;  /* 0x000000040b067825 */ /* 0x001fc800078e0006 */
[----:B-1----:R-:W-:Y:S01]  /*11a0*/  IMAD.WIDE.U32 R8, R11, 0x4, R8 ;  /* 0x000000040b087825 */ /* 0x002fe200078e0008 */
[----:B--2--5:R-:W-:-:S13]  /*11b0*/  ISETP.GT.U32.AND P0, PT, R13, R12, PT ;  /* 0x0000000c0d00720c */ /* 0x024fda0003f04070 */
[----:B------:R2:W-:Y:S04]  /*11c0*/  @!P0 STG.E desc[UR4][R6.64], R12 ;  /* 0x0000000c06008986 */ /* 0x0005e8000c101904 */
[----:B------:R2:W-:Y:S04]  /*11d0*/  @!P0 STG.E desc[UR4][R8.64], R13 ;  /* 0x0000000d08008986 */ /* 0x0005e8000c101904 */
[----:B------:R2:W-:Y:S04]  /*11e0*/  @P0 STG.E desc[UR4][R6.64], R13 ;  /* 0x0000000d06000986 */ /* 0x0005e8000c101904 */
[----:B------:R2:W-:Y:S02]  /*11f0*/  @P0 STG.E desc[UR4][R8.64], R12 ;  /* 0x0000000c08000986 */ /* 0x0005e4000c101904 */
.L_x_2:
[----:B012---:R-:W-:Y:S02]  /*1200*/  LOP3.LUT R7, RZ, R4, RZ, 0x33, !PT ;  /* 0x00000004ff077212 */ /* 0x007fe400078e33ff */
[----:B------:R-:W-:Y:S02]  /*1210*/  IADD3 R4, PT, PT, R4, 0x1, RZ ;  /* 0x0000000104047810 */ /* 0x000fe40007ffe0ff */
[----:B------:R-:W-:Y:S02]  /*1220*/  IADD3 R3, PT, PT, R3, 0x1, RZ ;  /* 0x0000000103037810 */ /* 0x000fe40007ffe0ff */
[----:B------:R-:W-:Y:S02]  /*1230*/  ISETP.NE.AND P0, PT, R4, 0x18, PT ;  /* 0x000000180400780c */ /* 0x000fe40003f05270 */
[----:B------:R-:W-:Y:S02]  /*1240*/  IADD3 R2, PT, PT, R2, 0x1, RZ ;  /* 0x0000000102027810 */ /* 0x000fe40007ffe0ff */
[----:B------:R-:W-:-:S09]  /*1250*/  IADD3 R0, PT, PT, R0, 0x18, R7 ;  /* 0x0000001800007810 */ /* 0x000fd20007ffe007 */
[----:B------:R-:W-:Y:S05]  /*1260*/  @P0 BRA `(.L_x_5) ;  /* 0xfffffff000400947 */ /* 0x000fea000383ffff */
[----:B------:R-:W-:Y:S05]  /*1270*/  EXIT ;  /* 0x000000000000794d */ /* 0x000fea0003800000 */
.L_x_6:
[----:B------:R-:W-:-:S00]  /*1280*/  BRA `(.L_x_6) ;  /* 0xfffffffc00fc7947 */ /* 0x000fc0000383ffff */
[----:B------:R-:W-:-:S00]  /*1290*/  NOP ;  /* 0x0000000000007918 */ /* 0x000fc00000000000 */
        /* <DEDUP_REMOVED lines=14> */
.L_x_7:


//--------------------- .nv.shared.reserved.0     --------------------------
	.section	.nv.shared.reserved.0,"aw",@nobits
	.weak		__nv_reservedSMEM_offset_0_alias
	.size		__nv_reservedSMEM_offset_0_alias, 0, 64
	.other		__nv_reservedSMEM_offset_0_alias,@"STO_CUDA_RESERVED_SHARED STV_DEFAULT"
__nv_reservedSMEM_offset_0_alias:
	.zero		0
	.zero		64


//--------------------- .nv.constant0._Z14IndexScalarGPUPKjjPjS1_ --------------------------
	.section	.nv.constant0._Z14IndexScalarGPUPKjjPjS1_,"a",@progbits
	.sectionflags	@""
	.align	4
.nv.constant0._Z14IndexScalarGPUPKjjPjS1_:
	.zero		928


//--------------------- SYMBOLS --------------------------

	.type		.nv.reservedSmem.offset0,@object
	.size		.nv.reservedSmem.offset0,0x4
